	.headerflags	@"EF_CUDA_TEXMODE_UNIFIED EF_CUDA_64BIT_ADDRESS EF_CUDA_ACCELERATORS EF_CUDA_SM90 EF_CUDA_VIRTUAL_SM(EF_CUDA_SM90)"
	.elftype	@"ET_EXEC"


//--------------------- .nv.info                  --------------------------
	.section	.nv.info,"",@"SHT_CUDA_INFO"
	.align	4


	//----- nvinfo : EIATTR_REGCOUNT
	.align		4
        /*0000*/ 	.byte	0x04, 0x2f
        /*0002*/ 	.short	(.L_1 - .L_0)
	.align		4
.L_0:
        /*0004*/ 	.word	index@(triton_poi_fused_add_38)
        /*0008*/ 	.word	0x00000010


	//----- nvinfo : EIATTR_MIN_STACK_SIZE
	.align		4
.L_1:
        /*000c*/ 	.byte	0x04, 0x12
        /*000e*/ 	.short	(.L_3 - .L_2)
	.align		4
.L_2:
        /*0010*/ 	.word	index@(triton_poi_fused_add_38)
        /*0014*/ 	.word	0x00000000


	//----- nvinfo : EIATTR_FRAME_SIZE
	.align		4
.L_3:
        /*0018*/ 	.byte	0x04, 0x11
        /*001a*/ 	.short	(.L_5 - .L_4)
	.align		4
.L_4:
        /*001c*/ 	.word	index@(triton_poi_fused_add_38)
        /*0020*/ 	.word	0x00000000


	//----- nvinfo : EIATTR_MIN_STACK_SIZE
	.align		4
.L_5:
        /*0024*/ 	.byte	0x04, 0x12
        /*0026*/ 	.short	(.L_7 - .L_6)
	.align		4
.L_6:
        /*0028*/ 	.word	index@(triton_poi_fused_add_38)
        /*002c*/ 	.word	0x00000000
.L_7:


//--------------------- .nv.info.triton_poi_fused_add_38 --------------------------
	.section	.nv.info.triton_poi_fused_add_38,"",@"SHT_CUDA_INFO"
	.sectionflags	@""
	.align	4


	//----- nvinfo : EIATTR_CUDA_API_VERSION
	.align		4
        /*0000*/ 	.byte	0x04, 0x37
        /*0002*/ 	.short	(.L_9 - .L_8)
.L_8:
        /*0004*/ 	.word	0x0000007c


	//----- nvinfo : EIATTR_KPARAM_INFO
	.align		4
.L_9:
        /*0008*/ 	.byte	0x04, 0x17
        /*000a*/ 	.short	(.L_11 - .L_10)
.L_10:
        /*000c*/ 	.word	0x00000000
        /*0010*/ 	.short	0x0005
        /*0012*/ 	.short	0x0028
        /*0014*/ 	.byte	0x00, 0xf0, 0x11, 0x00


	//----- nvinfo : EIATTR_KPARAM_INFO
	.align		4
.L_11:
        /*0018*/ 	.byte	0x04, 0x17
        /*001a*/ 	.short	(.L_13 - .L_12)
.L_12:
        /*001c*/ 	.word	0x00000000
        /*0020*/ 	.short	0x0004
        /*0022*/ 	.short	0x0020
        /*0024*/ 	.byte	0x00, 0xf4, 0x21, 0x00


	//----- nvinfo : EIATTR_KPARAM_INFO
	.align		4
.L_13:
        /*0028*/ 	.byte	0x04, 0x17
        /*002a*/ 	.short	(.L_15 - .L_14)
.L_14:
        /*002c*/ 	.word	0x00000000
        /*0030*/ 	.short	0x0003
        /*0032*/ 	.short	0x0018
        /*0034*/ 	.byte	0x00, 0xf4, 0x21, 0x00


	//----- nvinfo : EIATTR_KPARAM_INFO
	.align		4
.L_15:
        /*0038*/ 	.byte	0x04, 0x17
        /*003a*/ 	.short	(.L_17 - .L_16)
.L_16:
        /*003c*/ 	.word	0x00000000
        /*0040*/ 	.short	0x0002
        /*0042*/ 	.short	0x0010
        /*0044*/ 	.byte	0x00, 0xf4, 0x21, 0x00


	//----- nvinfo : EIATTR_KPARAM_INFO
	.align		4
.L_17:
        /*0048*/ 	.byte	0x04, 0x17
        /*004a*/ 	.short	(.L_19 - .L_18)
.L_18:
        /*004c*/ 	.word	0x00000000
        /*0050*/ 	.short	0x0001
        /*0052*/ 	.short	0x0008
        /*0054*/ 	.byte	0x00, 0xf4, 0x21, 0x00


	//----- nvinfo : EIATTR_KPARAM_INFO
	.align		4
.L_19:
        /*0058*/ 	.byte	0x04, 0x17
        /*005a*/ 	.short	(.L_21 - .L_20)
.L_20:
        /*005c*/ 	.word	0x00000000
        /*0060*/ 	.short	0x0000
        /*0062*/ 	.short	0x0000
        /*0064*/ 	.byte	0x00, 0xf4, 0x21, 0x00


	//----- nvinfo : EIATTR_SPARSE_MMA_MASK
	.align		4
.L_21:
        /*0068*/ 	.byte	0x03, 0x50
        /*006a*/ 	.short	0x0000


	//----- nvinfo : EIATTR_MAXREG_COUNT
	.align		4
        /*006c*/ 	.byte	0x03, 0x1b
        /*006e*/ 	.short	0x00ff


	//----- nvinfo : EIATTR_EXIT_INSTR_OFFSETS
	.align		4
        /*0070*/ 	.byte	0x04, 0x1c
        /*0072*/ 	.short	(.L_23 - .L_22)


	//   ....[0]....
.L_22:
        /*0074*/ 	.word	0x000001a0


	//----- nvinfo : EIATTR_REQNTID
	.align		4
.L_23:
        /*0078*/ 	.byte	0x04, 0x10
        /*007a*/ 	.short	(.L_25 - .L_24)
.L_24:
        /*007c*/ 	.word	0x00000080
        /*0080*/ 	.word	0x00000001
        /*0084*/ 	.word	0x00000001


	//----- nvinfo : EIATTR_CBANK_PARAM_SIZE
	.align		4
.L_25:
        /*0088*/ 	.byte	0x03, 0x19
        /*008a*/ 	.short	0x002c


	//----- nvinfo : EIATTR_PARAM_CBANK
	.align		4
        /*008c*/ 	.byte	0x04, 0x0a
        /*008e*/ 	.short	(.L_27 - .L_26)
	.align		4
.L_26:
        /*0090*/ 	.word	index@(.nv.constant0.triton_poi_fused_add_38)
        /*0094*/ 	.short	0x0210
        /*0096*/ 	.short	0x002c


	//----- nvinfo : EIATTR_SW_WAR
	.align		4
.L_27:
        /*0098*/ 	.byte	0x04, 0x36
        /*009a*/ 	.short	(.L_29 - .L_28)
.L_28:
        /*009c*/ 	.word	0x00000008
.L_29:


//--------------------- .nv.callgraph             --------------------------
	.section	.nv.callgraph,"",@"SHT_CUDA_CALLGRAPH"
	.align	4
	.sectionentsize	8
	.align		4
        /*0000*/ 	.word	0x00000000
	.align		4
        /*0004*/ 	.word	0xffffffff
	.align		4
        /*0008*/ 	.word	0x00000000
	.align		4
        /*000c*/ 	.word	0xfffffffe
	.align		4
        /*0010*/ 	.word	0x00000000
	.align		4
        /*0014*/ 	.word	0xfffffffd
	.align		4
        /*0018*/ 	.word	0x00000000
	.align		4
        /*001c*/ 	.word	0xfffffffc


//--------------------- .text.triton_poi_fused_add_38 --------------------------
	.section	.text.triton_poi_fused_add_38,"ax",@progbits
	.align	128
        .global         triton_poi_fused_add_38
        .type           triton_poi_fused_add_38,@function
        .size           triton_poi_fused_add_38,(.L_x_1 - triton_poi_fused_add_38)
        .other          triton_poi_fused_add_38,@"STO_CUDA_ENTRY STV_DEFAULT"
triton_poi_fused_add_38:
.text.triton_poi_fused_add_38:
[----:B------:R-:W-:Y:S01]  /*0000*/  LDC R1, c[0x0][0x28] ;  /* 0x00000a00ff017b82 */ /* 0x000fe20000000800 */
[----:B------:R-:W1:Y:S07]  /*0010*/  S2R R0, SR_TID.X ;  /* 0x0000000000007919 */ /* 0x000e6e0000002100 */
[----:B------:R-:W2:Y:S01]  /*0020*/  LDC.64 R8, c[0x0][0x228] ;  /* 0x00008a00ff087b82 */ /* 0x000ea20000000a00 */
[----:B------:R-:W-:Y:S01]  /*0030*/  ULDC.64 UR4, c[0x0][0x208] ;  /* 0x0000820000047ab9 */ /* 0x000fe20000000a00 */
[----:B------:R-:W3:Y:S06]  /*0040*/  S2R R13, SR_CTAID.X ;  /* 0x00000000000d7919 */ /* 0x000eec0000002500 */
[----:B------:R-:W4:Y:S08]  /*0050*/  LDC.64 R10, c[0x0][0x230] ;  /* 0x00008c00ff0a7b82 */ /* 0x000f300000000a00 */
[----:B------:R-:W5:Y:S08]  /*0060*/  LDC.64 R6, c[0x0][0x220] ;  /* 0x00008800ff067b82 */ /* 0x000f700000000a00 */
[----:B------:R-:W5:Y:S01]  /*0070*/  LDC.64 R4, c[0x0][0x218] ;  /* 0x00008600ff047b82 */ /* 0x000f620000000a00 */
[----:B-1----:R-:W-:-:S07]  /*0080*/  LOP3.LUT R0, R0, 0x7f, RZ, 0xc0, !PT ;  /* 0x0000007f00007812 */ /* 0x002fce00078ec0ff */
[----:B------:R-:W1:Y:S01]  /*0090*/  LDC.64 R2, c[0x0][0x210] ;  /* 0x00008400ff027b82 */ /* 0x000e620000000a00 */
[----:B---3--:R-:W-:-:S05]  /*00a0*/  LEA R13, R13, R0, 0x7 ;  /* 0x000000000d0d7211 */ /* 0x008fca00078e38ff */
[----:B--2---:R-:W-:-:S04]  /*00b0*/  IMAD.WIDE R8, R13, 0x4, R8 ;  /* 0x000000040d087825 */ /* 0x004fc800078e0208 */
[C---:B----4-:R-:W-:Y:S02]  /*00c0*/  IMAD.WIDE R10, R13.reuse, 0x4, R10 ;  /* 0x000000040d0a7825 */ /* 0x050fe400078e020a */
[----:B------:R-:W2:Y:S02]  /*00d0*/  LDG.E R8, desc[UR4][R8.64] ;  /* 0x0000000408087981 */ /* 0x000ea4000c1e1900 */
[C---:B-----5:R-:W-:Y:S02]  /*00e0*/  IMAD.WIDE R6, R13.reuse, 0x4, R6 ;  /* 0x000000040d067825 */ /* 0x060fe400078e0206 */
[----:B------:R-:W2:Y:S02]  /*00f0*/  LDG.E R11, desc[UR4][R10.64] ;  /* 0x000000040a0b7981 */ /* 0x000ea4000c1e1900 */
[C---:B0-----:R-:W-:Y:S02]  /*0100*/  IMAD.WIDE R4, R13.reuse, 0x4, R4 ;  /* 0x000000040d047825 */ /* 0x041fe400078e0204 */
[----:B------:R-:W3:Y:S02]  /*0110*/  LDG.E R6, desc[UR4][R6.64] ;  /* 0x0000000406067981 */ /* 0x000ee4000c1e1900 */
[----:B-1----:R-:W-:-:S02]  /*0120*/  IMAD.WIDE R2, R13, 0x4, R2 ;  /* 0x000000040d027825 */ /* 0x002fc400078e0202 */
[----:B------:R-:W4:Y:S04]  /*0130*/  LDG.E R4, desc[UR4][R4.64] ;  /* 0x0000000404047981 */ /* 0x000f28000c1e1900 */
[----:B------:R-:W5:Y:S01]  /*0140*/  LDG.E R0, desc[UR4][R2.64] ;  /* 0x0000000402007981 */ /* 0x000f62000c1e1900 */
[----:B--2---:R-:W-:-:S04]  /*0150*/  FADD R13, R8, R11 ;  /* 0x0000000b080d7221 */ /* 0x004fc80000000000 */
[----:B---3--:R-:W-:-:S04]  /*0160*/  FADD R13, R6, R13 ;  /* 0x0000000d060d7221 */ /* 0x008fc80000000000 */
[----:B----4-:R-:W-:-:S04]  /*0170*/  FADD R13, R4, R13 ;  /* 0x0000000d040d7221 */ /* 0x010fc80000000000 */
[----:B-----5:R-:W-:-:S05]  /*0180*/  FADD R13, R0, R13 ;  /* 0x0000000d000d7221 */ /* 0x020fca0000000000 */
[----:B------:R-:W-:Y:S01]  /*0190*/  STG.E desc[UR4][R2.64], R13 ;  /* 0x0000000d02007986 */ /* 0x000fe2000c101904 */
[----:B------:R-:W-:Y:S05]  /*01a0*/  EXIT ;  /* 0x000000000000794d */ /* 0x000fea0003800000 */
.L_x_0:
[----:B------:R-:W-:-:S00]  /*01b0*/  BRA `(.L_x_0) ;  /* 0xfffffffc00fc7947 */ /* 0x000fc0000383ffff */
[----:B------:R-:W-:-:S00]  /*01c0*/  NOP ;  /* 0x0000000000007918 */ /* 0x000fc00000000000 */
        /* <DEDUP_REMOVED lines=11> */
.L_x_1:


//--------------------- .nv.constant0.triton_poi_fused_add_38 --------------------------
	.section	.nv.constant0.triton_poi_fused_add_38,"a",@progbits
	.sectionflags	@""
	.align	4
.nv.constant0.triton_poi_fused_add_38:
	.zero		572
